//
// Generated by NVIDIA NVVM Compiler
//
// Compiler Build ID: CL-36424714
// Cuda compilation tools, release 13.0, V13.0.88
// Based on NVVM 20.0.0
//

.version 9.0
.target sm_100
.address_size 64

	// .globl	_Z16trimSpanningTreeP6EDGE_tP8VERTEX_ti

.visible .entry _Z16trimSpanningTreeP6EDGE_tP8VERTEX_ti(
	.param .u64 .ptr .align 1 _Z16trimSpanningTreeP6EDGE_tP8VERTEX_ti_param_0,
	.param .u64 .ptr .align 1 _Z16trimSpanningTreeP6EDGE_tP8VERTEX_ti_param_1,
	.param .u32 _Z16trimSpanningTreeP6EDGE_tP8VERTEX_ti_param_2
)
{
	.reg .pred 	%p<9>;
	.reg .b32 	%r<36>;
	.reg .b64 	%rd<17>;

	ld.param.u64 	%rd5, [_Z16trimSpanningTreeP6EDGE_tP8VERTEX_ti_param_0];
	ld.param.u64 	%rd4, [_Z16trimSpanningTreeP6EDGE_tP8VERTEX_ti_param_1];
	ld.param.u32 	%r15, [_Z16trimSpanningTreeP6EDGE_tP8VERTEX_ti_param_2];
	cvta.to.global.u64 	%rd1, %rd5;
	mov.u32 	%r16, %ctaid.x;
	mov.u32 	%r17, %ntid.x;
	mov.u32 	%r18, %tid.x;
	mad.lo.s32 	%r1, %r16, %r17, %r18;
	setp.ge.s32 	%p1, %r1, %r15;
	setp.eq.s32 	%p2, %r1, 0;
	or.pred  	%p3, %p2, %p1;
	@%p3 bra 	$L__BB0_10;
	cvta.to.global.u64 	%rd6, %rd4;
	mul.wide.s32 	%rd7, %r1, 28;
	add.s64 	%rd8, %rd6, %rd7;
	add.s64 	%rd2, %rd8, 4;
	ld.global.u32 	%r26, [%rd8+4];
	setp.eq.s32 	%p4, %r26, -1;
	mov.b32 	%r30, -1;
	mov.u32 	%r27, %r30;
	@%p4 bra 	$L__BB0_8;
	mov.b32 	%r29, 0;
	mov.b32 	%r27, -1;
	mov.u32 	%r28, %r27;
	mov.u32 	%r30, %r27;
$L__BB0_3:
	mov.u32 	%r7, %r30;
	mov.u32 	%r5, %r28;
	mov.u32 	%r28, %r26;
	mul.wide.s32 	%rd9, %r28, 36;
	add.s64 	%rd10, %rd1, %rd9;
	add.s64 	%rd3, %rd10, 8;
	ld.global.u32 	%r8, [%rd10+8];
	setp.le.s32 	%p5, %r8, %r29;
	@%p5 bra 	$L__BB0_6;
	setp.eq.s32 	%p6, %r7, -1;
	mov.u32 	%r30, %r28;
	mov.u32 	%r29, %r8;
	mov.u32 	%r27, %r5;
	@%p6 bra 	$L__BB0_7;
	mul.wide.s32 	%rd11, %r7, 36;
	add.s64 	%rd12, %rd1, %rd11;
	mov.b32 	%r23, 1;
	st.global.u32 	[%rd12+28], %r23;
	bra.uni 	$L__BB0_7;
$L__BB0_6:
	mov.b32 	%r22, 1;
	st.global.u32 	[%rd3+20], %r22;
	mov.u32 	%r30, %r7;
$L__BB0_7:
	ld.global.u32 	%r26, [%rd3+12];
	setp.ne.s32 	%p7, %r26, -1;
	@%p7 bra 	$L__BB0_3;
$L__BB0_8:
	setp.eq.s32 	%p8, %r27, -1;
	@%p8 bra 	$L__BB0_10;
	mul.wide.s32 	%rd13, %r30, 36;
	add.s64 	%rd14, %rd1, %rd13;
	ld.global.u32 	%r24, [%rd14+20];
	mul.wide.s32 	%rd15, %r27, 36;
	add.s64 	%rd16, %rd1, %rd15;
	st.global.u32 	[%rd16+20], %r24;
	ld.global.u32 	%r25, [%rd2];
	st.global.u32 	[%rd14+20], %r25;
	st.global.u32 	[%rd2], %r30;
$L__BB0_10:
	ret;

}
	// .globl	_Z10findCyclesP6EDGE_tP8VERTEX_ti
.visible .entry _Z10findCyclesP6EDGE_tP8VERTEX_ti(
	.param .u64 .ptr .align 1 _Z10findCyclesP6EDGE_tP8VERTEX_ti_param_0,
	.param .u64 .ptr .align 1 _Z10findCyclesP6EDGE_tP8VERTEX_ti_param_1,
	.param .u32 _Z10findCyclesP6EDGE_tP8VERTEX_ti_param_2
)
{
	.reg .pred 	%p<12>;
	.reg .b32 	%r<35>;
	.reg .b64 	%rd<19>;

	ld.param.u64 	%rd3, [_Z10findCyclesP6EDGE_tP8VERTEX_ti_param_0];
	ld.param.u64 	%rd4, [_Z10findCyclesP6EDGE_tP8VERTEX_ti_param_1];
	ld.param.u32 	%r16, [_Z10findCyclesP6EDGE_tP8VERTEX_ti_param_2];
	cvta.to.global.u64 	%rd1, %rd3;
	cvta.to.global.u64 	%rd2, %rd4;
	mov.u32 	%r17, %ctaid.x;
	mov.u32 	%r18, %ntid.x;
	mov.u32 	%r19, %tid.x;
	mad.lo.s32 	%r1, %r17, %r18, %r19;
	setp.ge.s32 	%p1, %r1, %r16;
	setp.eq.s32 	%p2, %r1, 0;
	or.pred  	%p3, %p2, %p1;
	@%p3 bra 	$L__BB1_12;
	setp.lt.s32 	%p4, %r16, 1;
	mov.u32 	%r28, %r1;
	@%p4 bra 	$L__BB1_6;
	mov.b32 	%r27, 0;
	mov.u32 	%r28, %r1;
$L__BB1_3:
	setp.ne.s32 	%p5, %r28, 0;
	@%p5 bra 	$L__BB1_5;
	mul.wide.s32 	%rd17, %r1, 28;
	add.s64 	%rd18, %rd2, %rd17;
	mov.b32 	%r26, 0;
	st.global.u32 	[%rd18+12], %r26;
	bra.uni 	$L__BB1_12;
$L__BB1_5:
	mul.wide.s32 	%rd5, %r28, 28;
	add.s64 	%rd6, %rd2, %rd5;
	ld.global.u32 	%r21, [%rd6+4];
	mul.wide.s32 	%rd7, %r21, 36;
	add.s64 	%rd8, %rd1, %rd7;
	ld.global.u32 	%r28, [%rd8];
	add.s32 	%r27, %r27, 1;
	setp.ne.s32 	%p6, %r27, %r16;
	@%p6 bra 	$L__BB1_3;
$L__BB1_6:
	setp.eq.s32 	%p7, %r28, %r1;
	selp.u32 	%r34, 1, 0, %p7;
	setp.eq.s32 	%p8, %r28, 0;
	mov.b32 	%r33, 0;
	@%p8 bra 	$L__BB1_9;
	mov.b32 	%r33, 0;
$L__BB1_8:
	max.s32 	%r33, %r28, %r33;
	setp.eq.s32 	%p9, %r28, %r1;
	selp.b32 	%r34, 1, %r34, %p9;
	mul.wide.s32 	%rd9, %r28, 28;
	add.s64 	%rd10, %rd2, %rd9;
	ld.global.u32 	%r24, [%rd10+4];
	mul.wide.s32 	%rd11, %r24, 36;
	add.s64 	%rd12, %rd1, %rd11;
	ld.global.u32 	%r28, [%rd12];
	setp.ne.s32 	%p10, %r28, %r33;
	@%p10 bra 	$L__BB1_8;
$L__BB1_9:
	setp.eq.s32 	%p11, %r34, 0;
	@%p11 bra 	$L__BB1_11;
	mul.wide.s32 	%rd13, %r1, 28;
	add.s64 	%rd14, %rd2, %rd13;
	st.global.u32 	[%rd14+12], %r33;
	bra.uni 	$L__BB1_12;
$L__BB1_11:
	mul.wide.s32 	%rd15, %r1, 28;
	add.s64 	%rd16, %rd2, %rd15;
	mov.b32 	%r25, 0;
	st.global.u32 	[%rd16+12], %r25;
$L__BB1_12:
	ret;

}


// ===== COMPILED SASS (sm_100) =====

	.target	sm_100

	.elftype	@"ET_EXEC"


//--------------------- .note.nv.tkinfo           --------------------------
	.section	.note.nv.tkinfo,"",@"SHT_NOTE"
	.sectionflags	@"SHF_NOTE_NV_TKINFO"
	.tkinfo
        /*0018*/ 	.word	0x00000002
        /*0030*/ 	.string	""
        /*0030*/ 	.string	"ptxas"
        /*0030*/ 	.string	"Cuda compilation tools, release 13.0, V13.0.88"
        /*0030*/ 	.string	"Build cuda_13.0.r13.0/compiler.36424714_0"
        /*0030*/ 	.string	"-arch sm_100 -m 64 "



//--------------------- .note.nv.cuinfo           --------------------------
	.section	.note.nv.cuinfo,"",@"SHT_NOTE"
	.sectionflags	@"SHF_NOTE_NV_CUINFO"
        /*0018*/ 	.short	0x0002
        /*001a*/ 	.short	0x0064
        /*001c*/ 	.short	0x0082
	.zero		2


//--------------------- .nv.info                  --------------------------
	.section	.nv.info,"",@"SHT_CUDA_INFO"
	.align	4


	//----- nvinfo : EIATTR_REGCOUNT
	.align		4
        /*0000*/ 	.byte	0x04, 0x2f
        /*0002*/ 	.short	(.L_1 - .L_0)
	.align		4
.L_0:
        /*0004*/ 	.word	index@(_Z16trimSpanningTreeP6EDGE_tP8VERTEX_ti)
        /*0008*/ 	.word	0x00000012


	//----- nvinfo : EIATTR_FRAME_SIZE
	.align		4
.L_1:
        /*000c*/ 	.byte	0x04, 0x11
        /*000e*/ 	.short	(.L_3 - .L_2)
	.align		4
.L_2:
        /*0010*/ 	.word	index@(_Z16trimSpanningTreeP6EDGE_tP8VERTEX_ti)
        /*0014*/ 	.word	0x00000000


	//----- nvinfo : EIATTR_REGCOUNT
	.align		4
.L_3:
        /*0018*/ 	.byte	0x04, 0x2f
        /*001a*/ 	.short	(.L_5 - .L_4)
	.align		4
.L_4:
        /*001c*/ 	.word	index@(_Z10findCyclesP6EDGE_tP8VERTEX_ti)
        /*0020*/ 	.word	0x0000000f


	//----- nvinfo : EIATTR_FRAME_SIZE
	.align		4
.L_5:
        /*0024*/ 	.byte	0x04, 0x11
        /*0026*/ 	.short	(.L_7 - .L_6)
	.align		4
.L_6:
        /*0028*/ 	.word	index@(_Z10findCyclesP6EDGE_tP8VERTEX_ti)
        /*002c*/ 	.word	0x00000000


	//----- nvinfo : EIATTR_MIN_STACK_SIZE
	.align		4
.L_7:
        /*0030*/ 	.byte	0x04, 0x12
        /*0032*/ 	.short	(.L_9 - .L_8)
	.align		4
.L_8:
        /*0034*/ 	.word	index@(_Z10findCyclesP6EDGE_tP8VERTEX_ti)
        /*0038*/ 	.word	0x00000000


	//----- nvinfo : EIATTR_MIN_STACK_SIZE
	.align		4
.L_9:
        /*003c*/ 	.byte	0x04, 0x12
        /*003e*/ 	.short	(.L_11 - .L_10)
	.align		4
.L_10:
        /*0040*/ 	.word	index@(_Z16trimSpanningTreeP6EDGE_tP8VERTEX_ti)
        /*0044*/ 	.word	0x00000000
.L_11:


//--------------------- .nv.compat                --------------------------
	.section	.nv.compat,"",@"SHT_CUDA_COMPAT_INFO"
	.align	4
        /*0000*/ 	.byte	0x02, 0x09, 0x00, 0x00, 0x02, 0x02, 0x01, 0x00, 0x02, 0x05, 0x05, 0x00, 0x03, 0x07, 0x01, 0x01
        /*0010*/ 	.byte	0x02, 0x03, 0x00, 0x00, 0x02, 0x06, 0x01, 0x00, 0x04, 0x0b, 0x08, 0x00, 0x09, 0x00, 0x00, 0x00
        /*0020*/ 	.byte	0x00, 0x00, 0x00, 0x00


//--------------------- .nv.info._Z10findCyclesP6EDGE_tP8VERTEX_ti --------------------------
	.section	.nv.info._Z10findCyclesP6EDGE_tP8VERTEX_ti,"",@"SHT_CUDA_INFO"
	.sectionflags	@""
	.align	4


	//----- nvinfo : EIATTR_CUDA_API_VERSION
	.align		4
        /*0000*/ 	.byte	0x04, 0x37
        /*0002*/ 	.short	(.L_13 - .L_12)
.L_12:
        /*0004*/ 	.word	0x00000082


	//----- nvinfo : EIATTR_KPARAM_INFO
	.align		4
.L_13:
        /*0008*/ 	.byte	0x04, 0x17
        /*000a*/ 	.short	(.L_15 - .L_14)
.L_14:
        /*000c*/ 	.word	0x00000000
        /*0010*/ 	.short	0x0002
        /*0012*/ 	.short	0x0010
        /*0014*/ 	.byte	0x00, 0xf0, 0x11, 0x00


	//----- nvinfo : EIATTR_KPARAM_INFO
	.align		4
.L_15:
        /*0018*/ 	.byte	0x04, 0x17
        /*001a*/ 	.short	(.L_17 - .L_16)
.L_16:
        /*001c*/ 	.word	0x00000000
        /*0020*/ 	.short	0x0001
        /*0022*/ 	.short	0x0008
        /*0024*/ 	.byte	0x00, 0xf5, 0x21, 0x00


	//----- nvinfo : EIATTR_KPARAM_INFO
	.align		4
.L_17:
        /*0028*/ 	.byte	0x04, 0x17
        /*002a*/ 	.short	(.L_19 - .L_18)
.L_18:
        /*002c*/ 	.word	0x00000000
        /*0030*/ 	.short	0x0000
        /*0032*/ 	.short	0x0000
        /*0034*/ 	.byte	0x00, 0xf5, 0x21, 0x00


	//----- nvinfo : EIATTR_SPARSE_MMA_MASK
	.align		4
.L_19:
        /*0038*/ 	.byte	0x03, 0x50
        /*003a*/ 	.short	0x0000


	//----- nvinfo : EIATTR_MAXREG_COUNT
	.align		4
        /*003c*/ 	.byte	0x03, 0x1b
        /*003e*/ 	.short	0x00ff


	//----- nvinfo : EIATTR_MERCURY_ISA_VERSION
	.align		4
        /*0040*/ 	.byte	0x03, 0x5f
        /*0042*/ 	.short	0x0101


	//----- nvinfo : EIATTR_VRC_CTA_INIT_COUNT
	.align		4
        /*0044*/ 	.byte	0x02, 0x4a
	.zero		1
	.zero		1


	//----- nvinfo : EIATTR_EXIT_INSTR_OFFSETS
	.align		4
        /*0048*/ 	.byte	0x04, 0x1c
        /*004a*/ 	.short	(.L_21 - .L_20)


	//   ....[0]....
.L_20:
        /*004c*/ 	.word	0x00000080


	//   ....[1]....
        /*0050*/ 	.word	0x00000340


	//   ....[2]....
        /*0054*/ 	.word	0x00000380


	//   ....[3]....
        /*0058*/ 	.word	0x000003c0


	//----- nvinfo : EIATTR_CRS_STACK_SIZE
	.align		4
.L_21:
        /*005c*/ 	.byte	0x04, 0x1e
        /*005e*/ 	.short	(.L_23 - .L_22)
.L_22:
        /*0060*/ 	.word	0x00000000


	//----- nvinfo : EIATTR_CBANK_PARAM_SIZE
	.align		4
.L_23:
        /*0064*/ 	.byte	0x03, 0x19
        /*0066*/ 	.short	0x0014


	//----- nvinfo : EIATTR_PARAM_CBANK
	.align		4
        /*0068*/ 	.byte	0x04, 0x0a
        /*006a*/ 	.short	(.L_25 - .L_24)
	.align		4
.L_24:
        /*006c*/ 	.word	index@(.nv.constant0._Z10findCyclesP6EDGE_tP8VERTEX_ti)
        /*0070*/ 	.short	0x0380
        /*0072*/ 	.short	0x0014


	//----- nvinfo : EIATTR_SW_WAR
	.align		4
.L_25:
        /*0074*/ 	.byte	0x04, 0x36
        /*0076*/ 	.short	(.L_27 - .L_26)
.L_26:
        /*0078*/ 	.word	0x00000008
.L_27:


//--------------------- .nv.info._Z16trimSpanningTreeP6EDGE_tP8VERTEX_ti --------------------------
	.section	.nv.info._Z16trimSpanningTreeP6EDGE_tP8VERTEX_ti,"",@"SHT_CUDA_INFO"
	.sectionflags	@""
	.align	4


	//----- nvinfo : EIATTR_CUDA_API_VERSION
	.align		4
        /*0000*/ 	.byte	0x04, 0x37
        /*0002*/ 	.short	(.L_29 - .L_28)
.L_28:
        /*0004*/ 	.word	0x00000082


	//----- nvinfo : EIATTR_KPARAM_INFO
	.align		4
.L_29:
        /*0008*/ 	.byte	0x04, 0x17
        /*000a*/ 	.short	(.L_31 - .L_30)
.L_30:
        /*000c*/ 	.word	0x00000000
        /*0010*/ 	.short	0x0002
        /*0012*/ 	.short	0x0010
        /*0014*/ 	.byte	0x00, 0xf0, 0x11, 0x00


	//----- nvinfo : EIATTR_KPARAM_INFO
	.align		4
.L_31:
        /*0018*/ 	.byte	0x04, 0x17
        /*001a*/ 	.short	(.L_33 - .L_32)
.L_32:
        /*001c*/ 	.word	0x00000000
        /*0020*/ 	.short	0x0001
        /*0022*/ 	.short	0x0008
        /*0024*/ 	.byte	0x00, 0xf5, 0x21, 0x00


	//----- nvinfo : EIATTR_KPARAM_INFO
	.align		4
.L_33:
        /*0028*/ 	.byte	0x04, 0x17
        /*002a*/ 	.short	(.L_35 - .L_34)
.L_34:
        /*002c*/ 	.word	0x00000000
        /*0030*/ 	.short	0x0000
        /*0032*/ 	.short	0x0000
        /*0034*/ 	.byte	0x00, 0xf5, 0x21, 0x00


	//----- nvinfo : EIATTR_SPARSE_MMA_MASK
	.align		4
.L_35:
        /*0038*/ 	.byte	0x03, 0x50
        /*003a*/ 	.short	0x0000


	//----- nvinfo : EIATTR_MAXREG_COUNT
	.align		4
        /*003c*/ 	.byte	0x03, 0x1b
        /*003e*/ 	.short	0x00ff


	//----- nvinfo : EIATTR_MERCURY_ISA_VERSION
	.align		4
        /*0040*/ 	.byte	0x03, 0x5f
        /*0042*/ 	.short	0x0101


	//----- nvinfo : EIATTR_VRC_CTA_INIT_COUNT
	.align		4
        /*0044*/ 	.byte	0x02, 0x4a
	.zero		1
	.zero		1


	//----- nvinfo : EIATTR_EXIT_INSTR_OFFSETS
	.align		4
        /*0048*/ 	.byte	0x04, 0x1c
        /*004a*/ 	.short	(.L_37 - .L_36)


	//   ....[0]....
.L_36:
        /*004c*/ 	.word	0x00000080


	//   ....[1]....
        /*0050*/ 	.word	0x00000300


	//   ....[2]....
        /*0054*/ 	.word	0x00000390


	//----- nvinfo : EIATTR_CRS_STACK_SIZE
	.align		4
.L_37:
        /*0058*/ 	.byte	0x04, 0x1e
        /*005a*/ 	.short	(.L_39 - .L_38)
.L_38:
        /*005c*/ 	.word	0x00000000


	//----- nvinfo : EIATTR_CBANK_PARAM_SIZE
	.align		4
.L_39:
        /*0060*/ 	.byte	0x03, 0x19
        /*0062*/ 	.short	0x0014


	//----- nvinfo : EIATTR_PARAM_CBANK
	.align		4
        /*0064*/ 	.byte	0x04, 0x0a
        /*0066*/ 	.short	(.L_41 - .L_40)
	.align		4
.L_40:
        /*0068*/ 	.word	index@(.nv.constant0._Z16trimSpanningTreeP6EDGE_tP8VERTEX_ti)
        /*006c*/ 	.short	0x0380
        /*006e*/ 	.short	0x0014


	//----- nvinfo : EIATTR_SW_WAR
	.align		4
.L_41:
        /*0070*/ 	.byte	0x04, 0x36
        /*0072*/ 	.short	(.L_43 - .L_42)
.L_42:
        /*0074*/ 	.word	0x00000008
.L_43:


//--------------------- .nv.callgraph             --------------------------
	.section	.nv.callgraph,"",@"SHT_CUDA_CALLGRAPH"
	.align	4
	.sectionentsize	8
	.align		4
        /*0000*/ 	.word	0x00000000
	.align		4
        /*0004*/ 	.word	0xffffffff
	.align		4
        /*0008*/ 	.word	0x00000000
	.align		4
        /*000c*/ 	.word	0xfffffffe
	.align		4
        /*0010*/ 	.word	0x00000000
	.align		4
        /*0014*/ 	.word	0xfffffffd
	.align		4
        /*0018*/ 	.word	0x00000000
	.align		4
        /*001c*/ 	.word	0xfffffffc


//--------------------- .text._Z10findCyclesP6EDGE_tP8VERTEX_ti --------------------------
	.section	.text._Z10findCyclesP6EDGE_tP8VERTEX_ti,"ax",@progbits
	.align	128
        .global         _Z10findCyclesP6EDGE_tP8VERTEX_ti
        .type           _Z10findCyclesP6EDGE_tP8VERTEX_ti,@function
        .size           _Z10findCyclesP6EDGE_tP8VERTEX_ti,(.L_x_15 - _Z10findCyclesP6EDGE_tP8VERTEX_ti)
        .other          _Z10findCyclesP6EDGE_tP8VERTEX_ti,@"STO_CUDA_ENTRY STV_DEFAULT"
_Z10findCyclesP6EDGE_tP8VERTEX_ti:
.text._Z10findCyclesP6EDGE_tP8VERTEX_ti:
[----:B------:R-:W-:Y:S01]  /*0000*/  LDC R1, c[0x0][0x37c] ;  /* 0x0000df00ff017b82 */ /* 0x000fe20000000800 */
[----:B------:R-:W0:Y:S07]  /*0010*/  S2R R3, SR_TID.X ;  /* 0x0000000000037919 */ /* 0x000e2e0000002100 */
[----:B------:R-:W0:Y:S01]  /*0020*/  S2UR UR4, SR_CTAID.X ;  /* 0x00000000000479c3 */ /* 0x000e220000002500 */
[----:B------:R-:W1:Y:S07]  /*0030*/  LDCU UR6, c[0x0][0x390] ;  /* 0x00007200ff0677ac */ /* 0x000e6e0008000800 */
[----:B------:R-:W0:Y:S02]  /*0040*/  LDC R0, c[0x0][0x360] ;  /* 0x0000d800ff007b82 */ /* 0x000e240000000800 */
[----:B0-----:R-:W-:-:S05]  /*0050*/  IMAD R0, R0, UR4, R3 ;  /* 0x0000000400007c24 */ /* 0x001fca000f8e0203 */
[----:B-1----:R-:W-:-:S04]  /*0060*/  ISETP.GE.AND P0, PT, R0, UR6, PT ;  /* 0x0000000600007c0c */ /* 0x002fc8000bf06270 */
[----:B------:R-:W-:-:S13]  /*0070*/  ISETP.EQ.OR P0, PT, R0, RZ, P0 ;  /* 0x000000ff0000720c */ /* 0x000fda0000702670 */
[----:B------:R-:W-:Y:S05]  /*0080*/  @P0 EXIT ;  /* 0x000000000000094d */ /* 0x000fea0003800000 */
[----:B------:R-:W-:Y:S01]  /*0090*/  UISETP.GE.AND UP0, UPT, UR6, 0x1, UPT ;  /* 0x000000010600788c */ /* 0x000fe2000bf06270 */
[----:B------:R-:W-:Y:S01]  /*00a0*/  BSSY.RECONVERGENT B0, `(.L_x_0) ;  /* 0x0000012000007945 */ /* 0x000fe20003800200 */
[----:B------:R-:W-:Y:S01]  /*00b0*/  IMAD.MOV.U32 R11, RZ, RZ, R0 ;  /* 0x000000ffff0b7224 */ /* 0x000fe200078e0000 */
[----:B------:R-:W0:Y:S06]  /*00c0*/  LDCU.64 UR4, c[0x0][0x358] ;  /* 0x00006b00ff0477ac */ /* 0x000e2c0008000a00 */
[----:B------:R-:W-:Y:S05]  /*00d0*/  BRA.U !UP0, `(.L_x_1) ;  /* 0x0000000108387547 */ /* 0x000fea000b800000 */
[----:B------:R-:W1:Y:S01]  /*00e0*/  LDC.64 R8, c[0x0][0x380] ;  /* 0x0000e000ff087b82 */ /* 0x000e620000000a00 */
[----:B------:R-:W-:Y:S01]  /*00f0*/  IMAD.MOV.U32 R10, RZ, RZ, RZ ;  /* 0x000000ffff0a7224 */ /* 0x000fe200078e00ff */
[----:B------:R-:W2:Y:S01]  /*0100*/  LDCU UR6, c[0x0][0x390] ;  /* 0x00007200ff0677ac */ /* 0x000ea20008000800 */
[----:B------:R-:W-:-:S05]  /*0110*/  IMAD.MOV.U32 R11, RZ, RZ, R0 ;  /* 0x000000ffff0b7224 */ /* 0x000fca00078e0000 */
[----:B------:R-:W3:Y:S02]  /*0120*/  LDC.64 R6, c[0x0][0x388] ;  /* 0x0000e200ff067b82 */ /* 0x000ee40000000a00 */
.L_x_3:
[----:B-----5:R-:W-:-:S13]  /*0130*/  ISETP.NE.AND P0, PT, R11, RZ, PT ;  /* 0x000000ff0b00720c */ /* 0x020fda0003f05270 */
[----:B----4-:R-:W-:Y:S05]  /*0140*/  @!P0 BRA `(.L_x_2) ;  /* 0x0000000000908947 */ /* 0x010fea0003800000 */
[----:B---3--:R-:W-:-:S06]  /*0150*/  IMAD.WIDE R2, R11, 0x1c, R6 ;  /* 0x0000001c0b027825 */ /* 0x008fcc00078e0206 */
[----:B0-----:R-:W1:Y:S01]  /*0160*/  LDG.E R3, desc[UR4][R2.64+0x4] ;  /* 0x0000040402037981 */ /* 0x001e62000c1e1900 */
[----:B------:R-:W-:-:S04]  /*0170*/  IADD3 R10, PT, PT, R10, 0x1, RZ ;  /* 0x000000010a0a7810 */ /* 0x000fc80007ffe0ff */
[----:B--2---:R-:W-:Y:S01]  /*0180*/  ISETP.NE.AND P0, PT, R10, UR6, PT ;  /* 0x000000060a007c0c */ /* 0x004fe2000bf05270 */
[----:B-1----:R-:W-:-:S05]  /*0190*/  IMAD.WIDE R4, R3, 0x24, R8 ;  /* 0x0000002403047825 */ /* 0x002fca00078e0208 */
[----:B------:R4:W5:Y:S07]  /*01a0*/  LDG.E R11, desc[UR4][R4.64] ;  /* 0x00000004040b7981 */ /* 0x00096e000c1e1900 */
[----:B------:R-:W-:Y:S05]  /*01b0*/  @P0 BRA `(.L_x_3) ;  /* 0xfffffffc00dc0947 */ /* 0x000fea000383ffff */
.L_x_1:
[----:B0-----:R-:W-:Y:S05]  /*01c0*/  BSYNC.RECONVERGENT B0 ;  /* 0x0000000000007941 */ /* 0x001fea0003800200 */
.L_x_0:
[C---:B-----5:R-:W-:Y:S01]  /*01d0*/  ISETP.NE.AND P1, PT, R11.reuse, RZ, PT ;  /* 0x000000ff0b00720c */ /* 0x060fe20003f25270 */
[----:B------:R-:W-:Y:S01]  /*01e0*/  BSSY.RECONVERGENT B0, `(.L_x_4) ;  /* 0x0000011000007945 */ /* 0x000fe20003800200 */
[----:B------:R-:W-:Y:S01]  /*01f0*/  ISETP.NE.AND P0, PT, R11, R0, PT ;  /* 0x000000000b00720c */ /* 0x000fe20003f05270 */
[----:B------:R-:W-:-:S03]  /*0200*/  IMAD.MOV.U32 R12, RZ, RZ, RZ ;  /* 0x000000ffff0c7224 */ /* 0x000fc600078e00ff */
[----:B------:R-:W-:-:S07]  /*0210*/  SEL R10, RZ, 0x1, P0 ;  /* 0x00000001ff0a7807 */ /* 0x000fce0000000000 */
[----:B------:R-:W-:Y:S05]  /*0220*/  @!P1 BRA `(.L_x_5) ;  /* 0x0000000000309947 */ /* 0x000fea0003800000 */
[----:B------:R-:W0:Y:S01]  /*0230*/  LDC.64 R8, c[0x0][0x380] ;  /* 0x0000e000ff087b82 */ /* 0x000e220000000a00 */
[----:B------:R-:W-:-:S07]  /*0240*/  HFMA2 R12, -RZ, RZ, 0, 0 ;  /* 0x00000000ff0c7431 */ /* 0x000fce00000001ff */
[----:B------:R-:W1:Y:S02]  /*0250*/  LDC.64 R6, c[0x0][0x388] ;  /* 0x0000e200ff067b82 */ /* 0x000e640000000a00 */
.L_x_6:
[----:B-1----:R-:W-:-:S06]  /*0260*/  IMAD.WIDE R2, R11, 0x1c, R6 ;  /* 0x0000001c0b027825 */ /* 0x002fcc00078e0206 */
[----:B------:R-:W0:Y:S01]  /*0270*/  LDG.E R3, desc[UR4][R2.64+0x4] ;  /* 0x0000040402037981 */ /* 0x000e22000c1e1900 */
[----:B------:R-:W-:Y:S02]  /*0280*/  VIMNMX R12, PT, PT, R12, R11, !PT ;  /* 0x0000000b0c0c7248 */ /* 0x000fe40007fe0100 */
[----:B------:R-:W-:Y:S01]  /*0290*/  ISETP.NE.AND P0, PT, R11, R0, PT ;  /* 0x000000000b00720c */ /* 0x000fe20003f05270 */
[----:B0---4-:R-:W-:-:S05]  /*02a0*/  IMAD.WIDE R4, R3, 0x24, R8 ;  /* 0x0000002403047825 */ /* 0x011fca00078e0208 */
[----:B------:R-:W2:Y:S01]  /*02b0*/  LDG.E R11, desc[UR4][R4.64] ;  /* 0x00000004040b7981 */ /* 0x000ea2000c1e1900 */
[----:B------:R-:W-:Y:S02]  /*02c0*/  SEL R10, R10, 0x1, P0 ;  /* 0x000000010a0a7807 */ /* 0x000fe40000000000 */
[----:B--2---:R-:W-:-:S13]  /*02d0*/  ISETP.NE.AND P1, PT, R11, R12, PT ;  /* 0x0000000c0b00720c */ /* 0x004fda0003f25270 */
[----:B------:R-:W-:Y:S05]  /*02e0*/  @P1 BRA `(.L_x_6) ;  /* 0xfffffffc00dc1947 */ /* 0x000fea000383ffff */
.L_x_5:
[----:B------:R-:W-:Y:S05]  /*02f0*/  BSYNC.RECONVERGENT B0 ;  /* 0x0000000000007941 */ /* 0x000fea0003800200 */
.L_x_4:
[----:B------:R-:W-:-:S13]  /*0300*/  ISETP.NE.AND P0, PT, R10, RZ, PT ;  /* 0x000000ff0a00720c */ /* 0x000fda0003f05270 */
[----:B------:R-:W0:Y:S02]  /*0310*/  @P0 LDC.64 R2, c[0x0][0x388] ;  /* 0x0000e200ff020b82 */ /* 0x000e240000000a00 */
[----:B0-----:R-:W-:-:S05]  /*0320*/  @P0 IMAD.WIDE R2, R0, 0x1c, R2 ;  /* 0x0000001c00020825 */ /* 0x001fca00078e0202 */
[----:B------:R0:W-:Y:S01]  /*0330*/  @P0 STG.E desc[UR4][R2.64+0xc], R12 ;  /* 0x00000c0c02000986 */ /* 0x0001e2000c101904 */
[----:B------:R-:W-:Y:S05]  /*0340*/  @P0 EXIT ;  /* 0x000000000000094d */ /* 0x000fea0003800000 */
[----:B0-----:R-:W0:Y:S02]  /*0350*/  LDC.64 R2, c[0x0][0x388] ;  /* 0x0000e200ff027b82 */ /* 0x001e240000000a00 */
[----:B0-----:R-:W-:-:S05]  /*0360*/  IMAD.WIDE R2, R0, 0x1c, R2 ;  /* 0x0000001c00027825 */ /* 0x001fca00078e0202 */
[----:B------:R-:W-:Y:S01]  /*0370*/  STG.E desc[UR4][R2.64+0xc], RZ ;  /* 0x00000cff02007986 */ /* 0x000fe2000c101904 */
[----:B------:R-:W-:Y:S05]  /*0380*/  EXIT ;  /* 0x000000000000794d */ /* 0x000fea0003800000 */
.L_x_2:
[----:B------:R-:W4:Y:S02]  /*0390*/  LDC.64 R2, c[0x0][0x388] ;  /* 0x0000e200ff027b82 */ /* 0x000f240000000a00 */
[----:B----4-:R-:W-:-:S05]  /*03a0*/  IMAD.WIDE R2, R0, 0x1c, R2 ;  /* 0x0000001c00027825 */ /* 0x010fca00078e0202 */
[----:B0-----:R-:W-:Y:S01]  /*03b0*/  STG.E desc[UR4][R2.64+0xc], RZ ;  /* 0x00000cff02007986 */ /* 0x001fe2000c101904 */
[----:B--2---:R-:W-:Y:S05]  /*03c0*/  EXIT ;  /* 0x000000000000794d */ /* 0x004fea0003800000 */
.L_x_7:
[----:B------:R-:W-:-:S00]  /*03d0*/  BRA `(.L_x_7) ;  /* 0xfffffffc00fc7947 */ /* 0x000fc0000383ffff */
[----:B------:R-:W-:-:S00]  /*03e0*/  NOP ;  /* 0x0000000000007918 */ /* 0x000fc00000000000 */
        /* <DEDUP_REMOVED lines=9> */
.L_x_15:


//--------------------- .text._Z16trimSpanningTreeP6EDGE_tP8VERTEX_ti --------------------------
	.section	.text._Z16trimSpanningTreeP6EDGE_tP8VERTEX_ti,"ax",@progbits
	.align	128
        .global         _Z16trimSpanningTreeP6EDGE_tP8VERTEX_ti
        .type           _Z16trimSpanningTreeP6EDGE_tP8VERTEX_ti,@function
        .size           _Z16trimSpanningTreeP6EDGE_tP8VERTEX_ti,(.L_x_16 - _Z16trimSpanningTreeP6EDGE_tP8VERTEX_ti)
        .other          _Z16trimSpanningTreeP6EDGE_tP8VERTEX_ti,@"STO_CUDA_ENTRY STV_DEFAULT"
_Z16trimSpanningTreeP6EDGE_tP8VERTEX_ti:
.text._Z16trimSpanningTreeP6EDGE_tP8VERTEX_ti:
        /* <DEDUP_REMOVED lines=9> */
[----:B------:R-:W0:Y:S01]  /*0090*/  LDC.64 R2, c[0x0][0x388] ;  /* 0x0000e200ff027b82 */ /* 0x000e220000000a00 */
[----:B------:R-:W1:Y:S01]  /*00a0*/  LDCU.64 UR4, c[0x0][0x358] ;  /* 0x00006b00ff0477ac */ /* 0x000e620008000a00 */
[----:B0-----:R-:W-:-:S05]  /*00b0*/  IMAD.WIDE R2, R5, 0x1c, R2 ;  /* 0x0000001c05027825 */ /* 0x001fca00078e0202 */
[----:B-1----:R-:W2:Y:S01]  /*00c0*/  LDG.E R0, desc[UR4][R2.64+0x4] ;  /* 0x0000040402007981 */ /* 0x002ea2000c1e1900 */
[----:B------:R-:W-:Y:S01]  /*00d0*/  BSSY.RECONVERGENT B0, `(.L_x_8) ;  /* 0x0000021000007945 */ /* 0x000fe20003800200 */
[----:B------:R-:W-:Y:S02]  /*00e0*/  IMAD.MOV.U32 R11, RZ, RZ, -0x1 ;  /* 0xffffffffff0b7424 */ /* 0x000fe400078e00ff */
[----:B------:R-:W-:Y:S01]  /*00f0*/  IMAD.MOV.U32 R13, RZ, RZ, -0x1 ;  /* 0xffffffffff0d7424 */ /* 0x000fe200078e00ff */
[----:B--2---:R-:W-:-:S13]  /*0100*/  ISETP.NE.AND P0, PT, R0, -0x1, PT ;  /* 0xffffffff0000780c */ /* 0x004fda0003f05270 */
[----:B------:R-:W-:Y:S05]  /*0110*/  @!P0 BRA `(.L_x_9) ;  /* 0x0000000000708947 */ /* 0x000fea0003800000 */
[----:B------:R-:W0:Y:S01]  /*0120*/  LDC.64 R4, c[0x0][0x380] ;  /* 0x0000e000ff047b82 */ /* 0x000e220000000a00 */
[----:B------:R-:W-:Y:S02]  /*0130*/  HFMA2 R10, -RZ, RZ, 0, 0 ;  /* 0x00000000ff0a7431 */ /* 0x000fe400000001ff */
[----:B------:R-:W-:Y:S01]  /*0140*/  IMAD.MOV.U32 R13, RZ, RZ, -0x1 ;  /* 0xffffffffff0d7424 */ /* 0x000fe200078e00ff */
[----:B------:R-:W-:Y:S01]  /*0150*/  MOV R12, 0xffffffff ;  /* 0xffffffff000c7802 */ /* 0x000fe20000000f00 */
[----:B------:R-:W-:-:S07]  /*0160*/  IMAD.MOV.U32 R11, RZ, RZ, -0x1 ;  /* 0xffffffffff0b7424 */ /* 0x000fce00078e00ff */
.L_x_13:
[----:B0-----:R-:W-:-:S05]  /*0170*/  IMAD.WIDE R8, R0, 0x24, R4 ;  /* 0x0000002400087825 */ /* 0x001fca00078e0204 */
[----:B-1----:R-:W2:Y:S01]  /*0180*/  LDG.E R7, desc[UR4][R8.64+0x8] ;  /* 0x0000080408077981 */ /* 0x002ea2000c1e1900 */
[----:B------:R-:W-:Y:S01]  /*0190*/  BSSY.RECONVERGENT B1, `(.L_x_10) ;  /* 0x0000011000017945 */ /* 0x000fe20003800200 */
[----:B------:R-:W-:Y:S01]  /*01a0*/  MOV R6, R12 ;  /* 0x0000000c00067202 */ /* 0x000fe20000000f00 */
[----:B------:R-:W-:Y:S01]  /*01b0*/  IMAD.MOV.U32 R12, RZ, RZ, R0 ;  /* 0x000000ffff0c7224 */ /* 0x000fe200078e0000 */
[----:B--2---:R-:W-:-:S13]  /*01c0*/  ISETP.GT.AND P0, PT, R7, R10, PT ;  /* 0x0000000a0700720c */ /* 0x004fda0003f04270 */
[----:B------:R-:W-:Y:S05]  /*01d0*/  @!P0 BRA `(.L_x_11) ;  /* 0x0000000000288947 */ /* 0x000fea0003800000 */
[----:B------:R-:W-:Y:S01]  /*01e0*/  ISETP.NE.AND P0, PT, R11, -0x1, PT ;  /* 0xffffffff0b00780c */ /* 0x000fe20003f05270 */
[----:B------:R-:W-:Y:S01]  /*01f0*/  IMAD.MOV.U32 R13, RZ, RZ, R6 ;  /* 0x000000ffff0d7224 */ /* 0x000fe200078e0006 */
[----:B------:R-:W-:Y:S02]  /*0200*/  MOV R10, R7 ;  /* 0x00000007000a7202 */ /* 0x000fe40000000f00 */
[----:B------:R-:W-:Y:S01]  /*0210*/  MOV R7, R11 ;  /* 0x0000000b00077202 */ /* 0x000fe20000000f00 */
[----:B------:R-:W-:-:S08]  /*0220*/  IMAD.MOV.U32 R11, RZ, RZ, R12 ;  /* 0x000000ffff0b7224 */ /* 0x000fd000078e000c */
[----:B------:R-:W-:Y:S05]  /*0230*/  @!P0 BRA `(.L_x_12) ;  /* 0x0000000000188947 */ /* 0x000fea0003800000 */
[----:B------:R-:W-:Y:S02]  /*0240*/  HFMA2 R15, -RZ, RZ, 0, 5.9604644775390625e-08 ;  /* 0x00000001ff0f7431 */ /* 0x000fe400000001ff */
[----:B------:R-:W-:-:S05]  /*0250*/  IMAD.WIDE R6, R7, 0x24, R4 ;  /* 0x0000002407067825 */ /* 0x000fca00078e0204 */
[----:B------:R1:W-:Y:S01]  /*0260*/  STG.E desc[UR4][R6.64+0x1c], R15 ;  /* 0x00001c0f06007986 */ /* 0x0003e2000c101904 */
[----:B------:R-:W-:Y:S05]  /*0270*/  BRA `(.L_x_12) ;  /* 0x0000000000087947 */ /* 0x000fea0003800000 */
.L_x_11:
[----:B------:R-:W-:-:S05]  /*0280*/  MOV R7, 0x1 ;  /* 0x0000000100077802 */ /* 0x000fca0000000f00 */
[----:B------:R0:W-:Y:S02]  /*0290*/  STG.E desc[UR4][R8.64+0x1c], R7 ;  /* 0x00001c0708007986 */ /* 0x0001e4000c101904 */
.L_x_12:
[----:B------:R-:W-:Y:S05]  /*02a0*/  BSYNC.RECONVERGENT B1 ;  /* 0x0000000000017941 */ /* 0x000fea0003800200 */
.L_x_10:
[----:B------:R-:W2:Y:S02]  /*02b0*/  LDG.E R0, desc[UR4][R8.64+0x14] ;  /* 0x0000140408007981 */ /* 0x000ea4000c1e1900 */
[----:B--2---:R-:W-:-:S13]  /*02c0*/  ISETP.NE.AND P0, PT, R0, -0x1, PT ;  /* 0xffffffff0000780c */ /* 0x004fda0003f05270 */
[----:B------:R-:W-:Y:S05]  /*02d0*/  @P0 BRA `(.L_x_13) ;  /* 0xfffffffc00a40947 */ /* 0x000fea000383ffff */
.L_x_9:
[----:B------:R-:W-:Y:S05]  /*02e0*/  BSYNC.RECONVERGENT B0 ;  /* 0x0000000000007941 */ /* 0x000fea0003800200 */
.L_x_8:
[----:B------:R-:W-:-:S13]  /*02f0*/  ISETP.NE.AND P0, PT, R13, -0x1, PT ;  /* 0xffffffff0d00780c */ /* 0x000fda0003f05270 */
[----:B------:R-:W-:Y:S05]  /*0300*/  @!P0 EXIT ;  /* 0x000000000000894d */ /* 0x000fea0003800000 */
[----:B01----:R-:W0:Y:S02]  /*0310*/  LDC.64 R6, c[0x0][0x380] ;  /* 0x0000e000ff067b82 */ /* 0x003e240000000a00 */
[----:B0-----:R-:W-:-:S05]  /*0320*/  IMAD.WIDE R4, R11, 0x24, R6 ;  /* 0x000000240b047825 */ /* 0x001fca00078e0206 */
[----:B------:R-:W2:Y:S01]  /*0330*/  LDG.E R9, desc[UR4][R4.64+0x14] ;  /* 0x0000140404097981 */ /* 0x000ea2000c1e1900 */
[----:B------:R-:W-:-:S05]  /*0340*/  IMAD.WIDE R6, R13, 0x24, R6 ;  /* 0x000000240d067825 */ /* 0x000fca00078e0206 */
[----:B--2---:R-:W-:Y:S04]  /*0350*/  STG.E desc[UR4][R6.64+0x14], R9 ;  /* 0x0000140906007986 */ /* 0x004fe8000c101904 */
[----:B------:R-:W2:Y:S04]  /*0360*/  LDG.E R13, desc[UR4][R2.64+0x4] ;  /* 0x00000404020d7981 */ /* 0x000ea8000c1e1900 */
[----:B--2---:R-:W-:Y:S04]  /*0370*/  STG.E desc[UR4][R4.64+0x14], R13 ;  /* 0x0000140d04007986 */ /* 0x004fe8000c101904 */
[----:B------:R-:W-:Y:S01]  /*0380*/  STG.E desc[UR4][R2.64+0x4], R11 ;  /* 0x0000040b02007986 */ /* 0x000fe2000c101904 */
[----:B------:R-:W-:Y:S05]  /*0390*/  EXIT ;  /* 0x000000000000794d */ /* 0x000fea0003800000 */
.L_x_14:
        /* <DEDUP_REMOVED lines=14> */
.L_x_16:


//--------------------- .nv.shared.reserved.0     --------------------------
	.section	.nv.shared.reserved.0,"aw",@nobits
	.weak		__nv_reservedSMEM_offset_0_alias
	.size		__nv_reservedSMEM_offset_0_alias, 0, 64
	.other		__nv_reservedSMEM_offset_0_alias,@"STO_CUDA_RESERVED_SHARED STV_DEFAULT"
__nv_reservedSMEM_offset_0_alias:
	.zero		0
	.zero		64


//--------------------- .nv.constant0._Z10findCyclesP6EDGE_tP8VERTEX_ti --------------------------
	.section	.nv.constant0._Z10findCyclesP6EDGE_tP8VERTEX_ti,"a",@progbits
	.sectionflags	@""
	.align	4
.nv.constant0._Z10findCyclesP6EDGE_tP8VERTEX_ti:
	.zero		916


//--------------------- .nv.constant0._Z16trimSpanningTreeP6EDGE_tP8VERTEX_ti --------------------------
	.section	.nv.constant0._Z16trimSpanningTreeP6EDGE_tP8VERTEX_ti,"a",@progbits
	.sectionflags	@""
	.align	4
.nv.constant0._Z16trimSpanningTreeP6EDGE_tP8VERTEX_ti:
	.zero		916


//--------------------- SYMBOLS --------------------------

	.type		.nv.reservedSmem.offset0,@object
	.size		.nv.reservedSmem.offset0,0x4
